	.headerflags	@"EF_CUDA_TEXMODE_UNIFIED EF_CUDA_64BIT_ADDRESS EF_CUDA_ACCELERATORS EF_CUDA_SM90 EF_CUDA_VIRTUAL_SM(EF_CUDA_SM90)"
	.elftype	@"ET_EXEC"


//--------------------- .nv.info                  --------------------------
	.section	.nv.info,"",@"SHT_CUDA_INFO"
	.align	4


	//----- nvinfo : EIATTR_REGCOUNT
	.align		4
        /*0000*/ 	.byte	0x04, 0x2f
        /*0002*/ 	.short	(.L_1 - .L_0)
	.align		4
.L_0:
        /*0004*/ 	.word	index@(triton_poi_fused_avg_pool2d_3)
        /*0008*/ 	.word	0x00000020


	//----- nvinfo : EIATTR_MIN_STACK_SIZE
	.align		4
.L_1:
        /*000c*/ 	.byte	0x04, 0x12
        /*000e*/ 	.short	(.L_3 - .L_2)
	.align		4
.L_2:
        /*0010*/ 	.word	index@(triton_poi_fused_avg_pool2d_3)
        /*0014*/ 	.word	0x00000000


	//----- nvinfo : EIATTR_FRAME_SIZE
	.align		4
.L_3:
        /*0018*/ 	.byte	0x04, 0x11
        /*001a*/ 	.short	(.L_5 - .L_4)
	.align		4
.L_4:
        /*001c*/ 	.word	index@(triton_poi_fused_avg_pool2d_3)
        /*0020*/ 	.word	0x00000000


	//----- nvinfo : EIATTR_MIN_STACK_SIZE
	.align		4
.L_5:
        /*0024*/ 	.byte	0x04, 0x12
        /*0026*/ 	.short	(.L_7 - .L_6)
	.align		4
.L_6:
        /*0028*/ 	.word	index@(triton_poi_fused_avg_pool2d_3)
        /*002c*/ 	.word	0x00000000
.L_7:


//--------------------- .nv.info.triton_poi_fused_avg_pool2d_3 --------------------------
	.section	.nv.info.triton_poi_fused_avg_pool2d_3,"",@"SHT_CUDA_INFO"
	.sectionflags	@""
	.align	4


	//----- nvinfo : EIATTR_CUDA_API_VERSION
	.align		4
        /*0000*/ 	.byte	0x04, 0x37
        /*0002*/ 	.short	(.L_9 - .L_8)
.L_8:
        /*0004*/ 	.word	0x0000007c


	//----- nvinfo : EIATTR_KPARAM_INFO
	.align		4
.L_9:
        /*0008*/ 	.byte	0x04, 0x17
        /*000a*/ 	.short	(.L_11 - .L_10)
.L_10:
        /*000c*/ 	.word	0x00000000
        /*0010*/ 	.short	0x0002
        /*0012*/ 	.short	0x0010
        /*0014*/ 	.byte	0x00, 0xf0, 0x11, 0x00


	//----- nvinfo : EIATTR_KPARAM_INFO
	.align		4
.L_11:
        /*0018*/ 	.byte	0x04, 0x17
        /*001a*/ 	.short	(.L_13 - .L_12)
.L_12:
        /*001c*/ 	.word	0x00000000
        /*0020*/ 	.short	0x0001
        /*0022*/ 	.short	0x0008
        /*0024*/ 	.byte	0x00, 0xf4, 0x21, 0x00


	//----- nvinfo : EIATTR_KPARAM_INFO
	.align		4
.L_13:
        /*0028*/ 	.byte	0x04, 0x17
        /*002a*/ 	.short	(.L_15 - .L_14)
.L_14:
        /*002c*/ 	.word	0x00000000
        /*0030*/ 	.short	0x0000
        /*0032*/ 	.short	0x0000
        /*0034*/ 	.byte	0x00, 0xf4, 0x21, 0x00


	//----- nvinfo : EIATTR_SPARSE_MMA_MASK
	.align		4
.L_15:
        /*0038*/ 	.byte	0x03, 0x50
        /*003a*/ 	.short	0x0000


	//----- nvinfo : EIATTR_MAXREG_COUNT
	.align		4
        /*003c*/ 	.byte	0x03, 0x1b
        /*003e*/ 	.short	0x00ff


	//----- nvinfo : EIATTR_EXIT_INSTR_OFFSETS
	.align		4
        /*0040*/ 	.byte	0x04, 0x1c
        /*0042*/ 	.short	(.L_17 - .L_16)


	//   ....[0]....
.L_16:
        /*0044*/ 	.word	0x000008d0


	//----- nvinfo : EIATTR_REQNTID
	.align		4
.L_17:
        /*0048*/ 	.byte	0x04, 0x10
        /*004a*/ 	.short	(.L_19 - .L_18)
.L_18:
        /*004c*/ 	.word	0x00000100
        /*0050*/ 	.word	0x00000001
        /*0054*/ 	.word	0x00000001


	//----- nvinfo : EIATTR_CBANK_PARAM_SIZE
	.align		4
.L_19:
        /*0058*/ 	.byte	0x03, 0x19
        /*005a*/ 	.short	0x0014


	//----- nvinfo : EIATTR_PARAM_CBANK
	.align		4
        /*005c*/ 	.byte	0x04, 0x0a
        /*005e*/ 	.short	(.L_21 - .L_20)
	.align		4
.L_20:
        /*0060*/ 	.word	index@(.nv.constant0.triton_poi_fused_avg_pool2d_3)
        /*0064*/ 	.short	0x0210
        /*0066*/ 	.short	0x0014


	//----- nvinfo : EIATTR_SW_WAR
	.align		4
.L_21:
        /*0068*/ 	.byte	0x04, 0x36
        /*006a*/ 	.short	(.L_23 - .L_22)
.L_22:
        /*006c*/ 	.word	0x00000008
.L_23:


//--------------------- .nv.callgraph             --------------------------
	.section	.nv.callgraph,"",@"SHT_CUDA_CALLGRAPH"
	.align	4
	.sectionentsize	8
	.align		4
        /*0000*/ 	.word	0x00000000
	.align		4
        /*0004*/ 	.word	0xffffffff
	.align		4
        /*0008*/ 	.word	0x00000000
	.align		4
        /*000c*/ 	.word	0xfffffffe
	.align		4
        /*0010*/ 	.word	0x00000000
	.align		4
        /*0014*/ 	.word	0xfffffffd
	.align		4
        /*0018*/ 	.word	0x00000000
	.align		4
        /*001c*/ 	.word	0xfffffffc


//--------------------- .text.triton_poi_fused_avg_pool2d_3 --------------------------
	.section	.text.triton_poi_fused_avg_pool2d_3,"ax",@progbits
	.align	128
        .global         triton_poi_fused_avg_pool2d_3
        .type           triton_poi_fused_avg_pool2d_3,@function
        .size           triton_poi_fused_avg_pool2d_3,(.L_x_1 - triton_poi_fused_avg_pool2d_3)
        .other          triton_poi_fused_avg_pool2d_3,@"STO_CUDA_ENTRY STV_DEFAULT"
triton_poi_fused_avg_pool2d_3:
.text.triton_poi_fused_avg_pool2d_3:
[----:B------:R-:W-:Y:S01]  /*0000*/  LDC R1, c[0x0][0x28] ;  /* 0x00000a00ff017b82 */ /* 0x000fe20000000800 */
[----:B------:R-:W1:Y:S07]  /*0010*/  S2R R0, SR_TID.X ;  /* 0x0000000000007919 */ /* 0x000e6e0000002100 */
[----:B------:R-:W2:Y:S01]  /*0020*/  LDC.64 R8, c[0x0][0x210] ;  /* 0x00008400ff087b82 */ /* 0x000ea20000000a00 */
[----:B------:R-:W-:Y:S01]  /*0030*/  CS2R R10, SRZ ;  /* 0x00000000000a7805 */ /* 0x000fe2000001ff00 */
[----:B------:R-:W-:Y:S01]  /*0040*/  ULDC.64 UR4, c[0x0][0x208] ;  /* 0x0000820000047ab9 */ /* 0x000fe20000000a00 */
[----:B------:R-:W3:Y:S01]  /*0050*/  S2R R5, SR_CTAID.X ;  /* 0x0000000000057919 */ /* 0x000ee20000002500 */
[----:B-1----:R-:W-:Y:S01]  /*0060*/  IMAD.SHL.U32 R0, R0, 0x2, RZ ;  /* 0x0000000200007824 */ /* 0x002fe200078e00ff */
[----:B---3--:R-:W-:-:S04]  /*0070*/  SHF.R.S32.HI R3, RZ, 0x16, R5 ;  /* 0x00000016ff037819 */ /* 0x008fc80000011405 */
[----:B------:R-:W-:Y:S02]  /*0080*/  LOP3.LUT R0, R0, 0x1fe, RZ, 0xc0, !PT ;  /* 0x000001fe00007812 */ /* 0x000fe400078ec0ff */
[----:B------:R-:W-:-:S03]  /*0090*/  SGXT R3, R3, 0x1 ;  /* 0x000000010303781a */ /* 0x000fc60000000200 */
[----:B------:R-:W-:-:S05]  /*00a0*/  IMAD R2, R5, 0x200, R0 ;  /* 0x0000020005027824 */ /* 0x000fca00078e0200 */
[CC--:B------:R-:W-:Y:S02]  /*00b0*/  LEA.HI R0, R3.reuse, R2.reuse, RZ, 0x7 ;  /* 0x0000000203007211 */ /* 0x0c0fe400078f38ff */
[----:B------:R-:W-:Y:S02]  /*00c0*/  LEA.HI R3, R3, R2, RZ, 0xd ;  /* 0x0000000203037211 */ /* 0x000fe400078f68ff */
[----:B------:R-:W-:Y:S02]  /*00d0*/  SHF.R.S32.HI R0, RZ, 0x7, R0 ;  /* 0x00000007ff007819 */ /* 0x000fe40000011400 */
[----:B------:R-:W-:Y:S02]  /*00e0*/  SHF.R.S32.HI R6, RZ, 0xd, R3 ;  /* 0x0000000dff067819 */ /* 0x000fe40000011403 */
[----:B------:R-:W-:Y:S02]  /*00f0*/  LEA.HI R3, R0, R0, RZ, 0x6 ;  /* 0x0000000000037211 */ /* 0x000fe400078f30ff */
[----:B------:R-:W-:-:S02]  /*0100*/  LEA.HI R4, R6, R6, RZ, 0x6 ;  /* 0x0000000606047211 */ /* 0x000fc400078f30ff */
[----:B------:R-:W-:Y:S02]  /*0110*/  LOP3.LUT R3, R3, 0xffffffc0, RZ, 0xc0, !PT ;  /* 0xffffffc003037812 */ /* 0x000fe400078ec0ff */
[----:B------:R-:W-:-:S03]  /*0120*/  LOP3.LUT R5, R4, 0xffffffc0, RZ, 0xc0, !PT ;  /* 0xffffffc004057812 */ /* 0x000fc600078ec0ff */
[----:B------:R-:W-:Y:S02]  /*0130*/  IMAD.IADD R3, R0, 0x1, -R3 ;  /* 0x0000000100037824 */ /* 0x000fe400078e0a03 */
[----:B------:R-:W-:Y:S02]  /*0140*/  IMAD.IADD R6, R6, 0x1, -R5 ;  /* 0x0000000106067824 */ /* 0x000fe400078e0a05 */
[C---:B------:R-:W-:Y:S01]  /*0150*/  VIADD R5, R2.reuse, 0xffffdf80 ;  /* 0xffffdf8002057836 */ /* 0x040fe20000000000 */
[C---:B------:R-:W-:Y:S02]  /*0160*/  ISETP.GT.AND P1, PT, R3.reuse, RZ, PT ;  /* 0x000000ff0300720c */ /* 0x040fe40003f24270 */
[----:B------:R-:W-:Y:S01]  /*0170*/  ISETP.GT.AND P3, PT, R3, -0x1, PT ;  /* 0xffffffff0300780c */ /* 0x000fe20003f64270 */
[----:B------:R-:W-:Y:S01]  /*0180*/  VIADD R15, R2, 0xffffe000 ;  /* 0xffffe000020f7836 */ /* 0x000fe20000000000 */
[C---:B------:R-:W-:Y:S01]  /*0190*/  ISETP.GT.AND P0, PT, R6.reuse, RZ, P1 ;  /* 0x000000ff0600720c */ /* 0x040fe20000f04270 */
[----:B--2---:R-:W-:Y:S01]  /*01a0*/  IMAD.WIDE R4, R5, 0x4, R8 ;  /* 0x0000000405047825 */ /* 0x004fe200078e0208 */
[----:B------:R-:W-:-:S02]  /*01b0*/  ISETP.GT.AND P3, PT, R6, RZ, P3 ;  /* 0x000000ff0600720c */ /* 0x000fc40001f64270 */
[----:B------:R-:W-:Y:S01]  /*01c0*/  CS2R R18, SRZ ;  /* 0x0000000000127805 */ /* 0x000fe2000001ff00 */
[----:B------:R-:W-:-:S08]  /*01d0*/  IMAD.WIDE R14, R15, 0x4, R8 ;  /* 0x000000040f0e7825 */ /* 0x000fd000078e0208 */
[----:B------:R1:W2:Y:S04]  /*01e0*/  @P0 LDG.E.64 R10, desc[UR4][R4.64] ;  /* 0x00000004040a0981 */ /* 0x0002a8000c1e1b00 */
[----:B------:R-:W3:Y:S01]  /*01f0*/  @P3 LDG.E.64 R18, desc[UR4][R14.64] ;  /* 0x000000040e123981 */ /* 0x000ee2000c1e1b00 */
[----:B------:R-:W-:Y:S01]  /*0200*/  ISETP.GT.AND P1, PT, R6, -0x1, P1 ;  /* 0xffffffff0600780c */ /* 0x000fe20000f24270 */
[----:B------:R-:W-:Y:S01]  /*0210*/  VIADD R21, R2, 0xffffff80 ;  /* 0xffffff8002157836 */ /* 0x000fe20000000000 */
[----:B------:R-:W-:Y:S02]  /*0220*/  LOP3.LUT R0, R6, R3, RZ, 0xfc, !PT ;  /* 0x0000000306007212 */ /* 0x000fe400078efcff */
[----:B------:R-:W-:Y:S01]  /*0230*/  CS2R R16, SRZ ;  /* 0x0000000000107805 */ /* 0x000fe2000001ff00 */
[----:B------:R-:W-:Y:S01]  /*0240*/  VIADD R25, R2, 0xffffe080 ;  /* 0xffffe08002197836 */ /* 0x000fe20000000000 */
[----:B------:R-:W-:Y:S01]  /*0250*/  CS2R R12, SRZ ;  /* 0x00000000000c7805 */ /* 0x000fe2000001ff00 */
[----:B------:R-:W-:Y:S01]  /*0260*/  IMAD.WIDE R20, R21, 0x4, R8 ;  /* 0x0000000415147825 */ /* 0x000fe200078e0208 */
[----:B------:R-:W-:-:S03]  /*0270*/  ISETP.GT.AND P6, PT, R0, -0x1, PT ;  /* 0xffffffff0000780c */ /* 0x000fc60003fc4270 */
[C---:B-1----:R-:W-:Y:S02]  /*0280*/  VIADD R5, R3.reuse, 0x1 ;  /* 0x0000000103057836 */ /* 0x042fe40000000000 */
[----:B------:R-:W-:Y:S01]  /*0290*/  VIADD R0, R6, 0x1 ;  /* 0x0000000106007836 */ /* 0x000fe20000000000 */
[----:B------:R1:W4:Y:S01]  /*02a0*/  @P1 LDG.E.64 R16, desc[UR4][R20.64] ;  /* 0x0000000414101981 */ /* 0x000322000c1e1b00 */
[----:B------:R-:W-:Y:S02]  /*02b0*/  VIADD R28, R3, 0x2 ;  /* 0x00000002031c7836 */ /* 0x000fe40000000000 */
[----:B------:R-:W-:Y:S01]  /*02c0*/  IMAD.WIDE R22, R2, 0x4, R8 ;  /* 0x0000000402167825 */ /* 0x000fe200078e0208 */
[----:B------:R-:W-:-:S03]  /*02d0*/  ISETP.GE.U32.AND P2, PT, R0, 0x40, PT ;  /* 0x000000400000780c */ /* 0x000fc60003f46070 */
[--C-:B-1----:R-:W-:Y:S01]  /*02e0*/  IMAD.WIDE R20, R25, 0x4, R8.reuse ;  /* 0x0000000419147825 */ /* 0x102fe200078e0208 */
[----:B------:R-:W-:Y:S01]  /*02f0*/  ISETP.GT.AND P4, PT, R3, RZ, !P2 ;  /* 0x000000ff0300720c */ /* 0x000fe20005784270 */
[----:B------:R1:W5:Y:S02]  /*0300*/  @P6 LDG.E.64 R12, desc[UR4][R22.64] ;  /* 0x00000004160c6981 */ /* 0x000364000c1e1b00 */
[C---:B------:R-:W-:Y:S02]  /*0310*/  VIADD R27, R2.reuse, 0x80 ;  /* 0x00000080021b7836 */ /* 0x040fe40000000000 */
[----:B------:R-:W-:Y:S02]  /*0320*/  VIADD R29, R2, 0x2000 ;  /* 0x00002000021d7836 */ /* 0x000fe40000000000 */
[----:B-1----:R-:W-:-:S04]  /*0330*/  IMAD.WIDE R22, R27, 0x4, R8 ;  /* 0x000000041b167825 */ /* 0x002fc800078e0208 */
[----:B------:R-:W-:-:S04]  /*0340*/  VIADD R27, R2, 0x1f80 ;  /* 0x00001f80021b7836 */ /* 0x000fc80000000000 */
[----:B------:R-:W-:Y:S01]  /*0350*/  IMAD.WIDE R26, R27, 0x4, R8 ;  /* 0x000000041b1a7825 */ /* 0x000fe200078e0208 */
[----:B------:R-:W-:Y:S02]  /*0360*/  CS2R R14, SRZ ;  /* 0x00000000000e7805 */ /* 0x000fe4000001ff00 */
[----:B------:R-:W-:Y:S02]  /*0370*/  ISETP.GT.AND P2, PT, R3, -0x1, !P2 ;  /* 0xffffffff0300780c */ /* 0x000fe40005744270 */
[----:B--2---:R-:W-:Y:S02]  /*0380*/  SEL R4, R10, RZ, P0 ;  /* 0x000000ff0a047207 */ /* 0x004fe40000000000 */
[----:B------:R-:W-:Y:S02]  /*0390*/  SEL R7, R11, RZ, P0 ;  /* 0x000000ff0b077207 */ /* 0x000fe40000000000 */
[----:B------:R-:W-:Y:S02]  /*03a0*/  ISETP.GE.U32.AND P0, PT, R5, 0x40, PT ;  /* 0x000000400500780c */ /* 0x000fe40003f06070 */
[----:B---3--:R-:W-:-:S02]  /*03b0*/  SEL R25, R18, RZ, P3 ;  /* 0x000000ff12197207 */ /* 0x008fc40001800000 */
[----:B------:R-:W-:Y:S02]  /*03c0*/  SEL R24, R19, RZ, P3 ;  /* 0x000000ff13187207 */ /* 0x000fe40001800000 */
[C---:B------:R-:W-:Y:S02]  /*03d0*/  ISETP.GE.AND P3, PT, R3.reuse, 0x3f, PT ;  /* 0x0000003f0300780c */ /* 0x040fe40003f66270 */
[C---:B------:R-:W-:Y:S02]  /*03e0*/  ISETP.GT.AND P5, PT, R6.reuse, RZ, !P0 ;  /* 0x000000ff0600720c */ /* 0x040fe400047a4270 */
[----:B------:R-:W-:Y:S02]  /*03f0*/  ISETP.GT.AND P0, PT, R6, -0x1, !P0 ;  /* 0xffffffff0600780c */ /* 0x000fe40004704270 */
[----:B------:R-:W-:Y:S02]  /*0400*/  SEL R28, R28, RZ, !P3 ;  /* 0x000000ff1c1c7207 */ /* 0x000fe40005800000 */
[----:B------:R-:W-:-:S02]  /*0410*/  ISETP.GT.AND P3, PT, R3, 0x3e, PT ;  /* 0x0000003e0300780c */ /* 0x000fc40003f64270 */
[----:B------:R-:W-:Y:S02]  /*0420*/  CS2R R10, SRZ ;  /* 0x00000000000a7805 */ /* 0x000fe4000001ff00 */
[----:B------:R-:W-:-:S03]  /*0430*/  CS2R R18, SRZ ;  /* 0x0000000000127805 */ /* 0x000fc6000001ff00 */
[----:B------:R-:W2:Y:S04]  /*0440*/  @P5 LDG.E.64 R14, desc[UR4][R20.64] ;  /* 0x00000004140e5981 */ /* 0x000ea8000c1e1b00 */
[----:B------:R1:W3:Y:S04]  /*0450*/  @P0 LDG.E.64 R10, desc[UR4][R22.64] ;  /* 0x00000004160a0981 */ /* 0x0002e8000c1e1b00 */
[----:B------:R4:W3:Y:S01]  /*0460*/  @P4 LDG.E.64 R18, desc[UR4][R26.64] ;  /* 0x000000041a124981 */ /* 0x0008e2000c1e1b00 */
[----:B-1----:R-:W-:-:S04]  /*0470*/  IMAD.WIDE R22, R29, 0x4, R8 ;  /* 0x000000041d167825 */ /* 0x002fc800078e0208 */
[----:B------:R-:W-:Y:S02]  /*0480*/  VIADD R29, R28, 0x41 ;  /* 0x000000411c1d7836 */ /* 0x000fe40000000000 */
[----:B------:R-:W-:Y:S01]  /*0490*/  @!P3 IMAD.MOV R29, RZ, RZ, R28 ;  /* 0x000000ffff1db224 */ /* 0x000fe200078e021c */
[C---:B------:R-:W-:Y:S01]  /*04a0*/  ISETP.GE.AND P3, PT, R6.reuse, 0x3f, PT ;  /* 0x0000003f0600780c */ /* 0x040fe20003f66270 */
[----:B0---4-:R-:W-:-:S05]  /*04b0*/  VIADD R26, R6, 0x2 ;  /* 0x00000002061a7836 */ /* 0x011fca0000000000 */
[----:B------:R-:W-:Y:S02]  /*04c0*/  SEL R26, R26, RZ, !P3 ;  /* 0x000000ff1a1a7207 */ /* 0x000fe40005800000 */
[----:B------:R-:W-:Y:S02]  /*04d0*/  ISETP.GT.AND P3, PT, R6, 0x3e, PT ;  /* 0x0000003e0600780c */ /* 0x000fe40003f64270 */
[----:B------:R-:W-:Y:S02]  /*04e0*/  CS2R R20, SRZ ;  /* 0x0000000000147805 */ /* 0x000fe4000001ff00 */
[----:B------:R-:W-:Y:S01]  /*04f0*/  LOP3.LUT R5, R0, R5, RZ, 0xfc, !PT ;  /* 0x0000000500057212 */ /* 0x000fe200078efcff */
[----:B------:R-:W-:-:S03]  /*0500*/  VIADD R0, R26, 0x41 ;  /* 0x000000411a007836 */ /* 0x000fc60000000000 */
[----:B------:R0:W4:Y:S05]  /*0510*/  @P2 LDG.E.64 R20, desc[UR4][R22.64] ;  /* 0x0000000416142981 */ /* 0x00012a000c1e1b00 */
[----:B------:R-:W-:Y:S01]  /*0520*/  @!P3 IMAD.MOV R0, RZ, RZ, R26 ;  /* 0x000000ffff00b224 */ /* 0x000fe200078e021a */
[----:B------:R-:W-:Y:S01]  /*0530*/  ISETP.GE.U32.AND P3, PT, R5, 0x40, PT ;  /* 0x000000400500780c */ /* 0x000fe20003f66070 */
[----:B0-----:R-:W-:-:S04]  /*0540*/  VIADD R23, R2, 0x2080 ;  /* 0x0000208002177836 */ /* 0x001fc80000000000 */
[----:B------:R-:W-:Y:S01]  /*0550*/  IMAD.WIDE R22, R23, 0x4, R8 ;  /* 0x0000000417167825 */ /* 0x000fe200078e0208 */
[----:B------:R-:W-:-:S07]  /*0560*/  CS2R R8, SRZ ;  /* 0x0000000000087805 */ /* 0x000fce000001ff00 */
[----:B------:R-:W4:Y:S01]  /*0570*/  @!P3 LDG.E.64 R8, desc[UR4][R22.64] ;  /* 0x000000041608b981 */ /* 0x000f22000c1e1b00 */
[----:B------:R-:W-:-:S04]  /*0580*/  IMAD.IADD R5, R3, 0x1, R6 ;  /* 0x0000000103057824 */ /* 0x000fc800078e0206 */
[----:B------:R-:W-:-:S05]  /*0590*/  IMAD R5, R3, R6, -R5 ;  /* 0x0000000603057224 */ /* 0x000fca00078e0a05 */
[----:B------:R-:W-:Y:S01]  /*05a0*/  IADD3 R5, R0, R5, R29 ;  /* 0x0000000500057210 */ /* 0x000fe20007ffe01d */
[----:B------:R-:W-:-:S04]  /*05b0*/  IMAD R6, R6, R29, RZ ;  /* 0x0000001d06067224 */ /* 0x000fc800078e02ff */
[----:B------:R-:W-:Y:S02]  /*05c0*/  VIADD R5, R5, 0x1 ;  /* 0x0000000105057836 */ /* 0x000fe40000000000 */
[----:B------:R-:W-:Y:S02]  /*05d0*/  IMAD R3, R3, R0, R6 ;  /* 0x0000000003037224 */ /* 0x000fe400078e0206 */
[----:B------:R-:W-:-:S04]  /*05e0*/  IMAD R0, R0, R29, R5 ;  /* 0x0000001d00007224 */ /* 0x000fc800078e0205 */
[----:B------:R-:W-:Y:S02]  /*05f0*/  IMAD.IADD R0, R0, 0x1, -R3 ;  /* 0x0000000100007824 */ /* 0x000fe400078e0a03 */
[----:B------:R-:W-:Y:S01]  /*0600*/  FADD R25, R4, R25 ;  /* 0x0000001904197221 */ /* 0x000fe20000000000 */
[----:B------:R-:W-:Y:S01]  /*0610*/  FADD R24, R7, R24 ;  /* 0x0000001807187221 */ /* 0x000fe20000000000 */
[----:B------:R-:W-:Y:S01]  /*0620*/  SEL R16, R16, RZ, P1 ;  /* 0x000000ff10107207 */ /* 0x000fe20000800000 */
[----:B------:R-:W0:Y:S01]  /*0630*/  LDC.64 R4, c[0x0][0x218] ;  /* 0x00008600ff047b82 */ /* 0x000e220000000a00 */
[----:B------:R-:W-:Y:S02]  /*0640*/  I2FP.F32.S32 R0, R0 ;  /* 0x0000000000007245 */ /* 0x000fe40000201400 */
[----:B------:R-:W-:Y:S02]  /*0650*/  SEL R17, R17, RZ, P1 ;  /* 0x000000ff11117207 */ /* 0x000fe40000800000 */
[----:B------:R-:W-:-:S02]  /*0660*/  FSETP.GT.AND P1, PT, |R0|, 8.50705917302346158658e+37, PT ;  /* 0x7e8000000000780b */ /* 0x000fc40003f24200 */
[----:B-----5:R-:W-:Y:S02]  /*0670*/  SEL R12, R12, RZ, P6 ;  /* 0x000000ff0c0c7207 */ /* 0x020fe40003000000 */
[----:B------:R-:W-:Y:S01]  /*0680*/  SEL R13, R13, RZ, P6 ;  /* 0x000000ff0d0d7207 */ /* 0x000fe20003000000 */
[----:B0-----:R-:W-:Y:S01]  /*0690*/  IMAD.WIDE R4, R2, 0x4, R4 ;  /* 0x0000000402047825 */ /* 0x001fe200078e0204 */
[----:B--2---:R-:W-:Y:S02]  /*06a0*/  SEL R14, R14, RZ, P5 ;  /* 0x000000ff0e0e7207 */ /* 0x004fe40002800000 */
[----:B------:R-:W-:Y:S02]  /*06b0*/  SEL R15, R15, RZ, P5 ;  /* 0x000000ff0f0f7207 */ /* 0x000fe40002800000 */
[----:B---3--:R-:W-:Y:S01]  /*06c0*/  SEL R10, R10, RZ, P0 ;  /* 0x000000ff0a0a7207 */ /* 0x008fe20000000000 */
[----:B------:R-:W-:Y:S01]  /*06d0*/  FADD R25, R25, R14 ;  /* 0x0000000e19197221 */ /* 0x000fe20000000000 */
[----:B------:R-:W-:Y:S01]  /*06e0*/  SEL R11, R11, RZ, P0 ;  /* 0x000000ff0b0b7207 */ /* 0x000fe20000000000 */
[----:B------:R-:W-:Y:S01]  /*06f0*/  FADD R24, R24, R15 ;  /* 0x0000000f18187221 */ /* 0x000fe20000000000 */
[----:B------:R-:W-:Y:S01]  /*0700*/  FSETP.GEU.AND P0, PT, |R0|, 1.175494350822287508e-38, PT ;  /* 0x008000000000780b */ /* 0x000fe20003f0e200 */
[----:B------:R-:W-:-:S02]  /*0710*/  FADD R25, R25, R16 ;  /* 0x0000001019197221 */ /* 0x000fc40000000000 */
[----:B------:R-:W-:Y:S02]  /*0720*/  FADD R24, R24, R17 ;  /* 0x0000001118187221 */ /* 0x000fe40000000000 */
[----:B------:R-:W-:Y:S02]  /*0730*/  FADD R25, R25, R12 ;  /* 0x0000000c19197221 */ /* 0x000fe40000000000 */
[----:B------:R-:W-:Y:S01]  /*0740*/  FADD R24, R24, R13 ;  /* 0x0000000d18187221 */ /* 0x000fe20000000000 */
[----:B------:R-:W-:Y:S01]  /*0750*/  SEL R18, R18, RZ, P4 ;  /* 0x000000ff12127207 */ /* 0x000fe20002000000 */
[----:B------:R-:W-:Y:S01]  /*0760*/  @P1 FMUL R0, R0, 0.25 ;  /* 0x3e80000000001820 */ /* 0x000fe20000400000 */
[----:B------:R-:W-:Y:S01]  /*0770*/  SEL R19, R19, RZ, P4 ;  /* 0x000000ff13137207 */ /* 0x000fe20002000000 */
[----:B------:R-:W-:Y:S01]  /*0780*/  FADD R25, R25, R10 ;  /* 0x0000000a19197221 */ /* 0x000fe20000000000 */
[----:B------:R-:W-:Y:S01]  /*0790*/  FADD R24, R24, R11 ;  /* 0x0000000b18187221 */ /* 0x000fe20000000000 */
[----:B------:R-:W-:-:S02]  /*07a0*/  @!P0 FMUL R0, R0, 16777216 ;  /* 0x4b80000000008820 */ /* 0x000fc40000400000 */
[----:B------:R-:W-:Y:S01]  /*07b0*/  FADD R25, R25, R18 ;  /* 0x0000001219197221 */ /* 0x000fe20000000000 */
[----:B------:R-:W-:-:S03]  /*07c0*/  FADD R24, R24, R19 ;  /* 0x0000001318187221 */ /* 0x000fc60000000000 */
[----:B------:R-:W0:Y:S01]  /*07d0*/  MUFU.RCP R0, R0 ;  /* 0x0000000000007308 */ /* 0x000e220000001000 */
[----:B----4-:R-:W-:Y:S02]  /*07e0*/  SEL R20, R20, RZ, P2 ;  /* 0x000000ff14147207 */ /* 0x010fe40001000000 */
[----:B------:R-:W-:-:S03]  /*07f0*/  SEL R21, R21, RZ, P2 ;  /* 0x000000ff15157207 */ /* 0x000fc60001000000 */
[----:B------:R-:W-:Y:S02]  /*0800*/  FADD R25, R25, R20 ;  /* 0x0000001419197221 */ /* 0x000fe40000000000 */
[----:B------:R-:W-:Y:S01]  /*0810*/  FADD R24, R24, R21 ;  /* 0x0000001518187221 */ /* 0x000fe20000000000 */
[----:B------:R-:W-:Y:S02]  /*0820*/  SEL R8, R8, RZ, !P3 ;  /* 0x000000ff08087207 */ /* 0x000fe40005800000 */
[----:B------:R-:W-:-:S03]  /*0830*/  SEL R9, R9, RZ, !P3 ;  /* 0x000000ff09097207 */ /* 0x000fc60005800000 */
[----:B------:R-:W-:Y:S02]  /*0840*/  FADD R8, R25, R8 ;  /* 0x0000000819087221 */ /* 0x000fe40000000000 */
[----:B------:R-:W-:Y:S02]  /*0850*/  FADD R9, R24, R9 ;  /* 0x0000000918097221 */ /* 0x000fe40000000000 */
[----:B------:R-:W-:Y:S02]  /*0860*/  @P1 FMUL R8, R8, 0.25 ;  /* 0x3e80000008081820 */ /* 0x000fe40000400000 */
[----:B------:R-:W-:Y:S02]  /*0870*/  @P1 FMUL R9, R9, 0.25 ;  /* 0x3e80000009091820 */ /* 0x000fe40000400000 */
[----:B------:R-:W-:Y:S02]  /*0880*/  @!P0 FMUL R8, R8, 16777216 ;  /* 0x4b80000008088820 */ /* 0x000fe40000400000 */
[----:B------:R-:W-:-:S02]  /*0890*/  @!P0 FMUL R9, R9, 16777216 ;  /* 0x4b80000009098820 */ /* 0x000fc40000400000 */
[C---:B0-----:R-:W-:Y:S02]  /*08a0*/  FMUL R8, R0.reuse, R8 ;  /* 0x0000000800087220 */ /* 0x041fe40000400000 */
[----:B------:R-:W-:-:S05]  /*08b0*/  FMUL R9, R0, R9 ;  /* 0x0000000900097220 */ /* 0x000fca0000400000 */
[----:B------:R-:W-:Y:S01]  /*08c0*/  STG.E.64 desc[UR4][R4.64], R8 ;  /* 0x0000000804007986 */ /* 0x000fe2000c101b04 */
[----:B------:R-:W-:Y:S05]  /*08d0*/  EXIT ;  /* 0x000000000000794d */ /* 0x000fea0003800000 */
.L_x_0:
[----:B------:R-:W-:-:S00]  /*08e0*/  BRA `(.L_x_0) ;  /* 0xfffffffc00fc7947 */ /* 0x000fc0000383ffff */
[----:B------:R-:W-:-:S00]  /*08f0*/  NOP ;  /* 0x0000000000007918 */ /* 0x000fc00000000000 */
        /* <DEDUP_REMOVED lines=8> */
.L_x_1:


//--------------------- .nv.constant0.triton_poi_fused_avg_pool2d_3 --------------------------
	.section	.nv.constant0.triton_poi_fused_avg_pool2d_3,"a",@progbits
	.sectionflags	@""
	.align	4
.nv.constant0.triton_poi_fused_avg_pool2d_3:
	.zero		548
